//
// Generated by NVIDIA NVVM Compiler
//
// Compiler Build ID: CL-36424714
// Cuda compilation tools, release 13.0, V13.0.88
// Based on NVVM 20.0.0
//

.version 9.0
.target sm_100
.address_size 64

	// .globl	_Z13feelScreenGPUPiiiddddi

.visible .entry _Z13feelScreenGPUPiiiddddi(
	.param .u64 .ptr .align 1 _Z13feelScreenGPUPiiiddddi_param_0,
	.param .u32 _Z13feelScreenGPUPiiiddddi_param_1,
	.param .u32 _Z13feelScreenGPUPiiiddddi_param_2,
	.param .f64 _Z13feelScreenGPUPiiiddddi_param_3,
	.param .f64 _Z13feelScreenGPUPiiiddddi_param_4,
	.param .f64 _Z13feelScreenGPUPiiiddddi_param_5,
	.param .f64 _Z13feelScreenGPUPiiiddddi_param_6,
	.param .u32 _Z13feelScreenGPUPiiiddddi_param_7
)
{
	.reg .pred 	%p<4>;
	.reg .b32 	%r<17>;
	.reg .b64 	%rd<5>;
	.reg .b64 	%fd<22>;

	ld.param.u64 	%rd1, [_Z13feelScreenGPUPiiiddddi_param_0];
	ld.param.u32 	%r7, [_Z13feelScreenGPUPiiiddddi_param_1];
	ld.param.u32 	%r8, [_Z13feelScreenGPUPiiiddddi_param_2];
	ld.param.f64 	%fd7, [_Z13feelScreenGPUPiiiddddi_param_3];
	ld.param.f64 	%fd8, [_Z13feelScreenGPUPiiiddddi_param_4];
	ld.param.f64 	%fd9, [_Z13feelScreenGPUPiiiddddi_param_5];
	ld.param.f64 	%fd10, [_Z13feelScreenGPUPiiiddddi_param_6];
	ld.param.u32 	%r5, [_Z13feelScreenGPUPiiiddddi_param_7];
	mov.u32 	%r9, %ctaid.x;
	mov.u32 	%r10, %ntid.x;
	mov.u32 	%r11, %tid.x;
	mad.lo.s32 	%r1, %r9, %r10, %r11;
	rem.s32 	%r12, %r1, %r7;
	cvt.rn.f64.s32 	%fd11, %r12;
	fma.rn.f64 	%fd1, %fd9, %fd11, %fd7;
	div.s32 	%r13, %r1, %r8;
	cvt.rn.f64.s32 	%fd12, %r13;
	fma.rn.f64 	%fd2, %fd10, %fd12, %fd8;
	setp.lt.s32 	%p1, %r5, 1;
	mov.b32 	%r16, 0;
	@%p1 bra 	$L__BB0_4;
	mov.b32 	%r15, 0;
	mov.f64 	%fd20, 0d0000000000000000;
	mov.f64 	%fd21, %fd20;
$L__BB0_2:
	mul.f64 	%fd14, %fd21, %fd21;
	mul.f64 	%fd15, %fd20, %fd20;
	sub.f64 	%fd16, %fd14, %fd15;
	add.f64 	%fd5, %fd1, %fd16;
	add.f64 	%fd17, %fd21, %fd21;
	fma.rn.f64 	%fd20, %fd17, %fd20, %fd2;
	mul.f64 	%fd18, %fd5, %fd5;
	fma.rn.f64 	%fd19, %fd20, %fd20, %fd18;
	setp.gt.f64 	%p2, %fd19, 0d4010000000000000;
	mov.u32 	%r16, %r15;
	@%p2 bra 	$L__BB0_4;
	add.s32 	%r15, %r15, 1;
	setp.ne.s32 	%p3, %r15, %r5;
	mov.f64 	%fd21, %fd5;
	mov.u32 	%r16, %r5;
	@%p3 bra 	$L__BB0_2;
$L__BB0_4:
	cvta.to.global.u64 	%rd2, %rd1;
	mul.wide.s32 	%rd3, %r1, 4;
	add.s64 	%rd4, %rd2, %rd3;
	st.global.u32 	[%rd4], %r16;
	ret;

}


// ===== COMPILED SASS (sm_100) =====

	.target	sm_100

	.elftype	@"ET_EXEC"


//--------------------- .note.nv.tkinfo           --------------------------
	.section	.note.nv.tkinfo,"",@"SHT_NOTE"
	.sectionflags	@"SHF_NOTE_NV_TKINFO"
	.tkinfo
        /*0018*/ 	.word	0x00000002
        /*0030*/ 	.string	""
        /*0030*/ 	.string	"ptxas"
        /*0030*/ 	.string	"Cuda compilation tools, release 13.0, V13.0.88"
        /*0030*/ 	.string	"Build cuda_13.0.r13.0/compiler.36424714_0"
        /*0030*/ 	.string	"-arch sm_100 -m 64 "



//--------------------- .note.nv.cuinfo           --------------------------
	.section	.note.nv.cuinfo,"",@"SHT_NOTE"
	.sectionflags	@"SHF_NOTE_NV_CUINFO"
        /*0018*/ 	.short	0x0002
        /*001a*/ 	.short	0x0064
        /*001c*/ 	.short	0x0082
	.zero		2


//--------------------- .nv.info                  --------------------------
	.section	.nv.info,"",@"SHT_CUDA_INFO"
	.align	4


	//----- nvinfo : EIATTR_REGCOUNT
	.align		4
        /*0000*/ 	.byte	0x04, 0x2f
        /*0002*/ 	.short	(.L_1 - .L_0)
	.align		4
.L_0:
        /*0004*/ 	.word	index@(_Z13feelScreenGPUPiiiddddi)
        /*0008*/ 	.word	0x00000010


	//----- nvinfo : EIATTR_FRAME_SIZE
	.align		4
.L_1:
        /*000c*/ 	.byte	0x04, 0x11
        /*000e*/ 	.short	(.L_3 - .L_2)
	.align		4
.L_2:
        /*0010*/ 	.word	index@(_Z13feelScreenGPUPiiiddddi)
        /*0014*/ 	.word	0x00000000


	//----- nvinfo : EIATTR_MIN_STACK_SIZE
	.align		4
.L_3:
        /*0018*/ 	.byte	0x04, 0x12
        /*001a*/ 	.short	(.L_5 - .L_4)
	.align		4
.L_4:
        /*001c*/ 	.word	index@(_Z13feelScreenGPUPiiiddddi)
        /*0020*/ 	.word	0x00000000
.L_5:


//--------------------- .nv.compat                --------------------------
	.section	.nv.compat,"",@"SHT_CUDA_COMPAT_INFO"
	.align	4
        /*0000*/ 	.byte	0x02, 0x09, 0x00, 0x00, 0x02, 0x02, 0x01, 0x00, 0x02, 0x05, 0x05, 0x00, 0x03, 0x07, 0x01, 0x01
        /*0010*/ 	.byte	0x02, 0x03, 0x00, 0x00, 0x02, 0x06, 0x01, 0x00, 0x04, 0x0b, 0x08, 0x00, 0x01, 0x00, 0x00, 0x00
        /*0020*/ 	.byte	0x00, 0x00, 0x00, 0x00


//--------------------- .nv.info._Z13feelScreenGPUPiiiddddi --------------------------
	.section	.nv.info._Z13feelScreenGPUPiiiddddi,"",@"SHT_CUDA_INFO"
	.sectionflags	@""
	.align	4


	//----- nvinfo : EIATTR_CUDA_API_VERSION
	.align		4
        /*0000*/ 	.byte	0x04, 0x37
        /*0002*/ 	.short	(.L_7 - .L_6)
.L_6:
        /*0004*/ 	.word	0x00000082


	//----- nvinfo : EIATTR_KPARAM_INFO
	.align		4
.L_7:
        /*0008*/ 	.byte	0x04, 0x17
        /*000a*/ 	.short	(.L_9 - .L_8)
.L_8:
        /*000c*/ 	.word	0x00000000
        /*0010*/ 	.short	0x0007
        /*0012*/ 	.short	0x0030
        /*0014*/ 	.byte	0x00, 0xf0, 0x11, 0x00


	//----- nvinfo : EIATTR_KPARAM_INFO
	.align		4
.L_9:
        /*0018*/ 	.byte	0x04, 0x17
        /*001a*/ 	.short	(.L_11 - .L_10)
.L_10:
        /*001c*/ 	.word	0x00000000
        /*0020*/ 	.short	0x0006
        /*0022*/ 	.short	0x0028
        /*0024*/ 	.byte	0x00, 0xf0, 0x21, 0x00


	//----- nvinfo : EIATTR_KPARAM_INFO
	.align		4
.L_11:
        /*0028*/ 	.byte	0x04, 0x17
        /*002a*/ 	.short	(.L_13 - .L_12)
.L_12:
        /*002c*/ 	.word	0x00000000
        /*0030*/ 	.short	0x0005
        /*0032*/ 	.short	0x0020
        /*0034*/ 	.byte	0x00, 0xf0, 0x21, 0x00


	//----- nvinfo : EIATTR_KPARAM_INFO
	.align		4
.L_13:
        /*0038*/ 	.byte	0x04, 0x17
        /*003a*/ 	.short	(.L_15 - .L_14)
.L_14:
        /*003c*/ 	.word	0x00000000
        /*0040*/ 	.short	0x0004
        /*0042*/ 	.short	0x0018
        /*0044*/ 	.byte	0x00, 0xf0, 0x21, 0x00


	//----- nvinfo : EIATTR_KPARAM_INFO
	.align		4
.L_15:
        /*0048*/ 	.byte	0x04, 0x17
        /*004a*/ 	.short	(.L_17 - .L_16)
.L_16:
        /*004c*/ 	.word	0x00000000
        /*0050*/ 	.short	0x0003
        /*0052*/ 	.short	0x0010
        /*0054*/ 	.byte	0x00, 0xf0, 0x21, 0x00


	//----- nvinfo : EIATTR_KPARAM_INFO
	.align		4
.L_17:
        /*0058*/ 	.byte	0x04, 0x17
        /*005a*/ 	.short	(.L_19 - .L_18)
.L_18:
        /*005c*/ 	.word	0x00000000
        /*0060*/ 	.short	0x0002
        /*0062*/ 	.short	0x000c
        /*0064*/ 	.byte	0x00, 0xf0, 0x11, 0x00


	//----- nvinfo : EIATTR_KPARAM_INFO
	.align		4
.L_19:
        /*0068*/ 	.byte	0x04, 0x17
        /*006a*/ 	.short	(.L_21 - .L_20)
.L_20:
        /*006c*/ 	.word	0x00000000
        /*0070*/ 	.short	0x0001
        /*0072*/ 	.short	0x0008
        /*0074*/ 	.byte	0x00, 0xf0, 0x11, 0x00


	//----- nvinfo : EIATTR_KPARAM_INFO
	.align		4
.L_21:
        /*0078*/ 	.byte	0x04, 0x17
        /*007a*/ 	.short	(.L_23 - .L_22)
.L_22:
        /*007c*/ 	.word	0x00000000
        /*0080*/ 	.short	0x0000
        /*0082*/ 	.short	0x0000
        /*0084*/ 	.byte	0x00, 0xf5, 0x21, 0x00


	//----- nvinfo : EIATTR_SPARSE_MMA_MASK
	.align		4
.L_23:
        /*0088*/ 	.byte	0x03, 0x50
        /*008a*/ 	.short	0x0000


	//----- nvinfo : EIATTR_MAXREG_COUNT
	.align		4
        /*008c*/ 	.byte	0x03, 0x1b
        /*008e*/ 	.short	0x00ff


	//----- nvinfo : EIATTR_MERCURY_ISA_VERSION
	.align		4
        /*0090*/ 	.byte	0x03, 0x5f
        /*0092*/ 	.short	0x0101


	//----- nvinfo : EIATTR_VRC_CTA_INIT_COUNT
	.align		4
        /*0094*/ 	.byte	0x02, 0x4a
	.zero		1
	.zero		1


	//----- nvinfo : EIATTR_EXIT_INSTR_OFFSETS
	.align		4
        /*0098*/ 	.byte	0x04, 0x1c
        /*009a*/ 	.short	(.L_25 - .L_24)


	//   ....[0]....
.L_24:
        /*009c*/ 	.word	0x000005b0


	//----- nvinfo : EIATTR_CRS_STACK_SIZE
	.align		4
.L_25:
        /*00a0*/ 	.byte	0x04, 0x1e
        /*00a2*/ 	.short	(.L_27 - .L_26)
.L_26:
        /*00a4*/ 	.word	0x00000000


	//----- nvinfo : EIATTR_CBANK_PARAM_SIZE
	.align		4
.L_27:
        /*00a8*/ 	.byte	0x03, 0x19
        /*00aa*/ 	.short	0x0034


	//----- nvinfo : EIATTR_PARAM_CBANK
	.align		4
        /*00ac*/ 	.byte	0x04, 0x0a
        /*00ae*/ 	.short	(.L_29 - .L_28)
	.align		4
.L_28:
        /*00b0*/ 	.word	index@(.nv.constant0._Z13feelScreenGPUPiiiddddi)
        /*00b4*/ 	.short	0x0380
        /*00b6*/ 	.short	0x0034


	//----- nvinfo : EIATTR_SW_WAR
	.align		4
.L_29:
        /*00b8*/ 	.byte	0x04, 0x36
        /*00ba*/ 	.short	(.L_31 - .L_30)
.L_30:
        /*00bc*/ 	.word	0x00000008
.L_31:


//--------------------- .nv.callgraph             --------------------------
	.section	.nv.callgraph,"",@"SHT_CUDA_CALLGRAPH"
	.align	4
	.sectionentsize	8
	.align		4
        /*0000*/ 	.word	0x00000000
	.align		4
        /*0004*/ 	.word	0xffffffff
	.align		4
        /*0008*/ 	.word	0x00000000
	.align		4
        /*000c*/ 	.word	0xfffffffe
	.align		4
        /*0010*/ 	.word	0x00000000
	.align		4
        /*0014*/ 	.word	0xfffffffd
	.align		4
        /*0018*/ 	.word	0x00000000
	.align		4
        /*001c*/ 	.word	0xfffffffc


//--------------------- .text._Z13feelScreenGPUPiiiddddi --------------------------
	.section	.text._Z13feelScreenGPUPiiiddddi,"ax",@progbits
	.align	128
        .global         _Z13feelScreenGPUPiiiddddi
        .type           _Z13feelScreenGPUPiiiddddi,@function
        .size           _Z13feelScreenGPUPiiiddddi,(.L_x_4 - _Z13feelScreenGPUPiiiddddi)
        .other          _Z13feelScreenGPUPiiiddddi,@"STO_CUDA_ENTRY STV_DEFAULT"
_Z13feelScreenGPUPiiiddddi:
.text._Z13feelScreenGPUPiiiddddi:
[----:B------:R-:W-:Y:S08]  /*0000*/  LDC R1, c[0x0][0x37c] ;  /* 0x0000df00ff017b82 */ /* 0x000ff00000000800 */
[----:B------:R-:W0:Y:S01]  /*0010*/  LDC R12, c[0x0][0x388] ;  /* 0x0000e200ff0c7b82 */ /* 0x000e220000000800 */
[----:B------:R-:W1:Y:S01]  /*0020*/  S2R R11, SR_TID.X ;  /* 0x00000000000b7919 */ /* 0x000e620000002100 */
[----:B------:R-:W2:Y:S01]  /*0030*/  LDCU UR10, c[0x0][0x3b0] ;  /* 0x00007600ff0a77ac */ /* 0x000ea20008000800 */
[----:B------:R-:W3:Y:S05]  /*0040*/  LDCU.64 UR6, c[0x0][0x3a0] ;  /* 0x00007400ff0677ac */ /* 0x000eea0008000a00 */
[----:B------:R-:W4:Y:S01]  /*0050*/  LDC R3, c[0x0][0x38c] ;  /* 0x0000e300ff037b82 */ /* 0x000f220000000800 */
[----:B------:R-:W5:Y:S07]  /*0060*/  LDCU.64 UR8, c[0x0][0x3a8] ;  /* 0x00007500ff0877ac */ /* 0x000f6e0008000a00 */
[----:B------:R-:W1:Y:S01]  /*0070*/  S2UR UR4, SR_CTAID.X ;  /* 0x00000000000479c3 */ /* 0x000e620000002500 */
[----:B--2---:R-:W-:Y:S01]  /*0080*/  UISETP.GE.AND UP0, UPT, UR10, 0x1, UPT ;  /* 0x000000010a00788c */ /* 0x004fe2000bf06270 */
[----:B0-----:R-:W-:-:S06]  /*0090*/  IABS R2, R12 ;  /* 0x0000000c00027213 */ /* 0x001fcc0000000000 */
[----:B------:R-:W1:Y:S01]  /*00a0*/  LDC R10, c[0x0][0x360] ;  /* 0x0000d800ff0a7b82 */ /* 0x000e620000000800 */
[----:B------:R-:W-:Y:S01]  /*00b0*/  ISETP.NE.AND P1, PT, R12, RZ, PT ;  /* 0x000000ff0c00720c */ /* 0x000fe20003f25270 */
[----:B------:R-:W0:Y:S01]  /*00c0*/  I2F.RP R0, R2 ;  /* 0x0000000200007306 */ /* 0x000e220000209400 */
[----:B----4-:R-:W-:-:S07]  /*00d0*/  IABS R6, R3 ;  /* 0x0000000300067213 */ /* 0x010fce0000000000 */
[----:B------:R-:W2:Y:S08]  /*00e0*/  I2F.RP R7, R6 ;  /* 0x0000000600077306 */ /* 0x000eb00000209400 */
[----:B0-----:R-:W0:Y:S08]  /*00f0*/  MUFU.RCP R0, R0 ;  /* 0x0000000000007308 */ /* 0x001e300000001000 */
[----:B--2---:R-:W2:Y:S01]  /*0100*/  MUFU.RCP R7, R7 ;  /* 0x0000000700077308 */ /* 0x004ea20000001000 */
[----:B0-----:R-:W-:-:S02]  /*0110*/  VIADD R8, R0, 0xffffffe ;  /* 0x0ffffffe00087836 */ /* 0x001fc40000000000 */
[----:B-1----:R-:W-:Y:S01]  /*0120*/  IMAD R0, R10, UR4, R11 ;  /* 0x000000040a007c24 */ /* 0x002fe2000f8e020b */
[----:B------:R-:W0:Y:S04]  /*0130*/  LDCU.64 UR4, c[0x0][0x358] ;  /* 0x00006b00ff0477ac */ /* 0x000e280008000a00 */
[----:B------:R1:W4:Y:S01]  /*0140*/  F2I.FTZ.U32.TRUNC.NTZ R9, R8 ;  /* 0x0000000800097305 */ /* 0x000322000021f000 */
[----:B------:R-:W-:Y:S01]  /*0150*/  IABS R10, R0 ;  /* 0x00000000000a7213 */ /* 0x000fe20000000000 */
[----:B--2---:R-:W-:Y:S01]  /*0160*/  VIADD R4, R7, 0xffffffe ;  /* 0x0ffffffe07047836 */ /* 0x004fe20000000000 */
[----:B------:R-:W-:-:S05]  /*0170*/  ISETP.GE.AND P3, PT, R0, RZ, PT ;  /* 0x000000ff0000720c */ /* 0x000fca0003f66270 */
[----:B------:R2:W3:Y:S01]  /*0180*/  F2I.FTZ.U32.TRUNC.NTZ R5, R4 ;  /* 0x0000000400057305 */ /* 0x0004e2000021f000 */
[----:B-1----:R-:W-:Y:S01]  /*0190*/  IMAD.MOV.U32 R8, RZ, RZ, RZ ;  /* 0x000000ffff087224 */ /* 0x002fe200078e00ff */
[----:B----4-:R-:W-:Y:S01]  /*01a0*/  IADD3 R13, PT, PT, RZ, -R9, RZ ;  /* 0x80000009ff0d7210 */ /* 0x010fe20007ffe0ff */
[----:B--2---:R-:W-:-:S04]  /*01b0*/  IMAD.MOV.U32 R4, RZ, RZ, RZ ;  /* 0x000000ffff047224 */ /* 0x004fc800078e00ff */
[----:B------:R-:W-:Y:S02]  /*01c0*/  IMAD R7, R13, R2, RZ ;  /* 0x000000020d077224 */ /* 0x000fe400078e02ff */
[----:B---3--:R-:W-:Y:S02]  /*01d0*/  IMAD.MOV R11, RZ, RZ, -R5 ;  /* 0x000000ffff0b7224 */ /* 0x008fe400078e0a05 */
[----:B------:R-:W-:Y:S01]  /*01e0*/  IMAD.HI.U32 R8, R9, R7, R8 ;  /* 0x0000000709087227 */ /* 0x000fe200078e0008 */
[----:B------:R-:W-:-:S03]  /*01f0*/  MOV R7, R10 ;  /* 0x0000000a00077202 */ /* 0x000fc60000000f00 */
[----:B------:R-:W-:Y:S02]  /*0200*/  IMAD R9, R11, R6, RZ ;  /* 0x000000060b097224 */ /* 0x000fe400078e02ff */
[----:B------:R-:W-:Y:S01]  /*0210*/  IMAD.HI.U32 R8, R8, R7, RZ ;  /* 0x0000000708087227 */ /* 0x000fe200078e00ff */
[----:B------:R-:W5:Y:S03]  /*0220*/  LDC.64 R10, c[0x0][0x398] ;  /* 0x0000e600ff0a7b82 */ /* 0x000f660000000a00 */
[----:B------:R-:W-:-:S04]  /*0230*/  IMAD.HI.U32 R4, R5, R9, R4 ;  /* 0x0000000905047227 */ /* 0x000fc800078e0004 */
[----:B------:R-:W-:Y:S02]  /*0240*/  IMAD.MOV R8, RZ, RZ, -R8 ;  /* 0x000000ffff087224 */ /* 0x000fe400078e0a08 */
[----:B------:R-:W-:-:S04]  /*0250*/  IMAD.HI.U32 R4, R4, R7, RZ ;  /* 0x0000000704047227 */ /* 0x000fc800078e00ff */
[----:B------:R-:W-:Y:S01]  /*0260*/  IMAD R5, R2, R8, R7 ;  /* 0x0000000802057224 */ /* 0x000fe200078e0207 */
[----:B------:R-:W-:-:S04]  /*0270*/  IADD3 R8, PT, PT, -R4, RZ, RZ ;  /* 0x000000ff04087210 */ /* 0x000fc80007ffe1ff */
[----:B------:R-:W-:Y:S01]  /*0280*/  ISETP.GT.U32.AND P0, PT, R2, R5, PT ;  /* 0x000000050200720c */ /* 0x000fe20003f04070 */
[C---:B------:R-:W-:Y:S02]  /*0290*/  IMAD R7, R6.reuse, R8, R7 ;  /* 0x0000000806077224 */ /* 0x040fe400078e0207 */
[----:B------:R-:W1:Y:S03]  /*02a0*/  LDC.64 R8, c[0x0][0x390] ;  /* 0x0000e400ff087b82 */ /* 0x000e660000000a00 */
[----:B------:R-:W-:-:S07]  /*02b0*/  ISETP.GT.U32.AND P4, PT, R6, R7, PT ;  /* 0x000000070600720c */ /* 0x000fce0003f84070 */
[----:B------:R-:W-:-:S05]  /*02c0*/  @!P0 IMAD.IADD R5, R5, 0x1, -R2 ;  /* 0x0000000105058824 */ /* 0x000fca00078e0a02 */
[----:B------:R-:W-:Y:S01]  /*02d0*/  ISETP.GT.U32.AND P0, PT, R2, R5, PT ;  /* 0x000000050200720c */ /* 0x000fe20003f04070 */
[----:B------:R-:W-:Y:S02]  /*02e0*/  @!P4 IMAD.IADD R7, R7, 0x1, -R6 ;  /* 0x000000010707c824 */ /* 0x000fe400078e0a06 */
[----:B------:R-:W-:Y:S01]  /*02f0*/  @!P4 VIADD R4, R4, 0x1 ;  /* 0x000000010404c836 */ /* 0x000fe20000000000 */
[----:B------:R-:W-:Y:S02]  /*0300*/  ISETP.NE.AND P4, PT, R3, RZ, PT ;  /* 0x000000ff0300720c */ /* 0x000fe40003f85270 */
[----:B------:R-:W-:Y:S02]  /*0310*/  ISETP.GE.U32.AND P2, PT, R7, R6, PT ;  /* 0x000000060700720c */ /* 0x000fe40003f46070 */
[----:B------:R-:W-:-:S05]  /*0320*/  LOP3.LUT R6, R0, R3, RZ, 0x3c, !PT ;  /* 0x0000000300067212 */ /* 0x000fca00078e3cff */
[----:B------:R-:W-:Y:S02]  /*0330*/  @!P0 IADD3 R5, PT, PT, R5, -R2, RZ ;  /* 0x8000000205058210 */ /* 0x000fe40007ffe0ff */
[----:B------:R-:W-:Y:S02]  /*0340*/  ISETP.GE.AND P0, PT, R6, RZ, PT ;  /* 0x000000ff0600720c */ /* 0x000fe40003f06270 */
[----:B------:R-:W-:Y:S02]  /*0350*/  @!P3 IADD3 R5, PT, PT, -R5, RZ, RZ ;  /* 0x000000ff0505b210 */ /* 0x000fe40007ffe1ff */
[----:B------:R-:W-:Y:S01]  /*0360*/  @P2 VIADD R4, R4, 0x1 ;  /* 0x0000000104042836 */ /* 0x000fe20000000000 */
[----:B------:R-:W-:-:S04]  /*0370*/  @!P1 LOP3.LUT R5, RZ, R12, RZ, 0x33, !PT ;  /* 0x0000000cff059212 */ /* 0x000fc800078e33ff */
[----:B------:R-:W-:Y:S02]  /*0380*/  MOV R6, R4 ;  /* 0x0000000400067202 */ /* 0x000fe40000000f00 */
[----:B------:R-:W1:Y:S03]  /*0390*/  I2F.F64 R4, R5 ;  /* 0x0000000500047312 */ /* 0x000e660000201c00 */
[----:B------:R-:W-:Y:S01]  /*03a0*/  @!P0 IMAD.MOV R6, RZ, RZ, -R6 ;  /* 0x000000ffff068224 */ /* 0x000fe200078e0a06 */
[----:B------:R-:W-:-:S06]  /*03b0*/  @!P4 LOP3.LUT R6, RZ, R3, RZ, 0x33, !PT ;  /* 0x00000003ff06c212 */ /* 0x000fcc00078e33ff */
[----:B------:R-:W5:Y:S01]  /*03c0*/  I2F.F64 R6, R6 ;  /* 0x0000000600067312 */ /* 0x000f620000201c00 */
[----:B-1----:R-:W-:Y:S02]  /*03d0*/  DFMA R2, R4, UR6, R8 ;  /* 0x0000000604027c2b */ /* 0x002fe40008000008 */
[----:B-----5:R-:W-:Y:S01]  /*03e0*/  DFMA R10, R6, UR8, R10 ;  /* 0x00000008060a7c2b */ /* 0x020fe2000800000a */
[----:B------:R-:W-:Y:S01]  /*03f0*/  MOV R7, RZ ;  /* 0x000000ff00077202 */ /* 0x000fe20000000f00 */
[----:B0-----:R-:W-:Y:S09]  /*0400*/  BRA.U !UP0, `(.L_x_0) ;  /* 0x00000001085c7547 */ /* 0x001ff2000b800000 */
[----:B------:R-:W-:Y:S01]  /*0410*/  BSSY.RECONVERGENT B0, `(.L_x_0) ;  /* 0x0000016000007945 */ /* 0x000fe20003800200 */
[----:B------:R-:W-:Y:S01]  /*0420*/  IMAD.MOV.U32 R12, RZ, RZ, RZ ;  /* 0x000000ffff0c7224 */ /* 0x000fe200078e00ff */
[----:B------:R-:W-:Y:S02]  /*0430*/  CS2R R4, SRZ ;  /* 0x0000000000047805 */ /* 0x000fe4000001ff00 */
[----:B------:R-:W-:Y:S01]  /*0440*/  CS2R R6, SRZ ;  /* 0x0000000000067805 */ /* 0x000fe2000001ff00 */
[----:B------:R-:W0:Y:S01]  /*0450*/  LDCU UR6, c[0x0][0x3b0] ;  /* 0x00007600ff0677ac */ /* 0x000e220008000800 */
[----:B------:R-:W1:Y:S05]  /*0460*/  LDCU UR7, c[0x0][0x3b0] ;  /* 0x00007600ff0777ac */ /* 0x000e6a0008000800 */
.L_x_2:
[----:B------:R-:W-:-:S08]  /*0470*/  DMUL R8, R4, R4 ;  /* 0x0000000404087228 */ /* 0x000fd00000000000 */
[C---:B------:R-:W-:Y:S02]  /*0480*/  DFMA R8, R6.reuse, R6, -R8 ;  /* 0x000000060608722b */ /* 0x040fe40000000808 */
[----:B------:R-:W-:-:S06]  /*0490*/  DADD R6, R6, R6 ;  /* 0x0000000006067229 */ /* 0x000fcc0000000006 */
[----:B------:R-:W-:Y:S02]  /*04a0*/  DADD R8, R2, R8 ;  /* 0x0000000002087229 */ /* 0x000fe40000000008 */
[----:B------:R-:W-:-:S06]  /*04b0*/  DFMA R4, R6, R4, R10 ;  /* 0x000000040604722b */ /* 0x000fcc000000000a */
[----:B------:R-:W-:-:S08]  /*04c0*/  DMUL R6, R8, R8 ;  /* 0x0000000808067228 */ /* 0x000fd00000000000 */
[----:B------:R-:W-:-:S08]  /*04d0*/  DFMA R6, R4, R4, R6 ;  /* 0x000000040406722b */ /* 0x000fd00000000006 */
[----:B------:R-:W-:Y:S01]  /*04e0*/  DSETP.GT.AND P0, PT, R6, 4, PT ;  /* 0x401000000600742a */ /* 0x000fe20003f04000 */
[----:B------:R-:W-:-:S13]  /*04f0*/  MOV R7, R12 ;  /* 0x0000000c00077202 */ /* 0x000fda0000000f00 */
[----:B------:R-:W-:Y:S05]  /*0500*/  @P0 BRA `(.L_x_1) ;  /* 0x0000000000180947 */ /* 0x000fea0003800000 */
[----:B------:R-:W-:Y:S01]  /*0510*/  VIADD R12, R12, 0x1 ;  /* 0x000000010c0c7836 */ /* 0x000fe20000000000 */
[----:B------:R-:W-:Y:S01]  /*0520*/  MOV R6, R8 ;  /* 0x0000000800067202 */ /* 0x000fe20000000f00 */
[----:B------:R-:W-:-:S03]  /*0530*/  IMAD.MOV.U32 R7, RZ, RZ, R9 ;  /* 0x000000ffff077224 */ /* 0x000fc600078e0009 */
[----:B-1----:R-:W-:-:S13]  /*0540*/  ISETP.NE.AND P0, PT, R12, UR7, PT ;  /* 0x000000070c007c0c */ /* 0x002fda000bf05270 */
[----:B------:R-:W-:Y:S05]  /*0550*/  @P0 BRA `(.L_x_2) ;  /* 0xfffffffc00c40947 */ /* 0x000fea000383ffff */
[----:B0-----:R-:W-:-:S07]  /*0560*/  MOV R7, UR6 ;  /* 0x0000000600077c02 */ /* 0x001fce0008000f00 */
.L_x_1:
[----:B01----:R-:W-:Y:S05]  /*0570*/  BSYNC.RECONVERGENT B0 ;  /* 0x0000000000007941 */ /* 0x003fea0003800200 */
.L_x_0:
[----:B------:R-:W0:Y:S02]  /*0580*/  LDC.64 R2, c[0x0][0x380] ;  /* 0x0000e000ff027b82 */ /* 0x000e240000000a00 */
[----:B0-----:R-:W-:-:S05]  /*0590*/  IMAD.WIDE R2, R0, 0x4, R2 ;  /* 0x0000000400027825 */ /* 0x001fca00078e0202 */
[----:B------:R-:W-:Y:S01]  /*05a0*/  STG.E desc[UR4][R2.64], R7 ;  /* 0x0000000702007986 */ /* 0x000fe2000c101904 */
[----:B------:R-:W-:Y:S05]  /*05b0*/  EXIT ;  /* 0x000000000000794d */ /* 0x000fea0003800000 */
.L_x_3:
[----:B------:R-:W-:-:S00]  /*05c0*/  BRA `(.L_x_3) ;  /* 0xfffffffc00fc7947 */ /* 0x000fc0000383ffff */
[----:B------:R-:W-:-:S00]  /*05d0*/  NOP ;  /* 0x0000000000007918 */ /* 0x000fc00000000000 */
        /* <DEDUP_REMOVED lines=10> */
.L_x_4:


//--------------------- .nv.shared.reserved.0     --------------------------
	.section	.nv.shared.reserved.0,"aw",@nobits
	.weak		__nv_reservedSMEM_offset_0_alias
	.size		__nv_reservedSMEM_offset_0_alias, 0, 64
	.other		__nv_reservedSMEM_offset_0_alias,@"STO_CUDA_RESERVED_SHARED STV_DEFAULT"
__nv_reservedSMEM_offset_0_alias:
	.zero		0
	.zero		64


//--------------------- .nv.constant0._Z13feelScreenGPUPiiiddddi --------------------------
	.section	.nv.constant0._Z13feelScreenGPUPiiiddddi,"a",@progbits
	.sectionflags	@""
	.align	4
.nv.constant0._Z13feelScreenGPUPiiiddddi:
	.zero		948


//--------------------- SYMBOLS --------------------------

	.type		.nv.reservedSmem.offset0,@object
	.size		.nv.reservedSmem.offset0,0x4
